	.headerflags	@"EF_CUDA_TEXMODE_UNIFIED EF_CUDA_64BIT_ADDRESS EF_CUDA_ACCELERATORS EF_CUDA_SM90 EF_CUDA_VIRTUAL_SM(EF_CUDA_SM90)"
	.elftype	@"ET_EXEC"


//--------------------- .nv.info                  --------------------------
	.section	.nv.info,"",@"SHT_CUDA_INFO"
	.align	4


	//----- nvinfo : EIATTR_REGCOUNT
	.align		4
        /*0000*/ 	.byte	0x04, 0x2f
        /*0002*/ 	.short	(.L_1 - .L_0)
	.align		4
.L_0:
        /*0004*/ 	.word	index@(triton_poi_fused_convolution_relu_12)
        /*0008*/ 	.word	0x00000012


	//----- nvinfo : EIATTR_MIN_STACK_SIZE
	.align		4
.L_1:
        /*000c*/ 	.byte	0x04, 0x12
        /*000e*/ 	.short	(.L_3 - .L_2)
	.align		4
.L_2:
        /*0010*/ 	.word	index@(triton_poi_fused_convolution_relu_12)
        /*0014*/ 	.word	0x00000000


	//----- nvinfo : EIATTR_FRAME_SIZE
	.align		4
.L_3:
        /*0018*/ 	.byte	0x04, 0x11
        /*001a*/ 	.short	(.L_5 - .L_4)
	.align		4
.L_4:
        /*001c*/ 	.word	index@(triton_poi_fused_convolution_relu_12)
        /*0020*/ 	.word	0x00000000


	//----- nvinfo : EIATTR_MIN_STACK_SIZE
	.align		4
.L_5:
        /*0024*/ 	.byte	0x04, 0x12
        /*0026*/ 	.short	(.L_7 - .L_6)
	.align		4
.L_6:
        /*0028*/ 	.word	index@(triton_poi_fused_convolution_relu_12)
        /*002c*/ 	.word	0x00000000
.L_7:


//--------------------- .nv.info.triton_poi_fused_convolution_relu_12 --------------------------
	.section	.nv.info.triton_poi_fused_convolution_relu_12,"",@"SHT_CUDA_INFO"
	.sectionflags	@""
	.align	4


	//----- nvinfo : EIATTR_CUDA_API_VERSION
	.align		4
        /*0000*/ 	.byte	0x04, 0x37
        /*0002*/ 	.short	(.L_9 - .L_8)
.L_8:
        /*0004*/ 	.word	0x0000007c


	//----- nvinfo : EIATTR_KPARAM_INFO
	.align		4
.L_9:
        /*0008*/ 	.byte	0x04, 0x17
        /*000a*/ 	.short	(.L_11 - .L_10)
.L_10:
        /*000c*/ 	.word	0x00000000
        /*0010*/ 	.short	0x0002
        /*0012*/ 	.short	0x0010
        /*0014*/ 	.byte	0x00, 0xf0, 0x11, 0x00


	//----- nvinfo : EIATTR_KPARAM_INFO
	.align		4
.L_11:
        /*0018*/ 	.byte	0x04, 0x17
        /*001a*/ 	.short	(.L_13 - .L_12)
.L_12:
        /*001c*/ 	.word	0x00000000
        /*0020*/ 	.short	0x0001
        /*0022*/ 	.short	0x0008
        /*0024*/ 	.byte	0x00, 0xf4, 0x21, 0x00


	//----- nvinfo : EIATTR_KPARAM_INFO
	.align		4
.L_13:
        /*0028*/ 	.byte	0x04, 0x17
        /*002a*/ 	.short	(.L_15 - .L_14)
.L_14:
        /*002c*/ 	.word	0x00000000
        /*0030*/ 	.short	0x0000
        /*0032*/ 	.short	0x0000
        /*0034*/ 	.byte	0x00, 0xf4, 0x21, 0x00


	//----- nvinfo : EIATTR_SPARSE_MMA_MASK
	.align		4
.L_15:
        /*0038*/ 	.byte	0x03, 0x50
        /*003a*/ 	.short	0x0000


	//----- nvinfo : EIATTR_MAXREG_COUNT
	.align		4
        /*003c*/ 	.byte	0x03, 0x1b
        /*003e*/ 	.short	0x00ff


	//----- nvinfo : EIATTR_EXIT_INSTR_OFFSETS
	.align		4
        /*0040*/ 	.byte	0x04, 0x1c
        /*0042*/ 	.short	(.L_17 - .L_16)


	//   ....[0]....
.L_16:
        /*0044*/ 	.word	0x00000360


	//----- nvinfo : EIATTR_REQNTID
	.align		4
.L_17:
        /*0048*/ 	.byte	0x04, 0x10
        /*004a*/ 	.short	(.L_19 - .L_18)
.L_18:
        /*004c*/ 	.word	0x00000080
        /*0050*/ 	.word	0x00000001
        /*0054*/ 	.word	0x00000001


	//----- nvinfo : EIATTR_CBANK_PARAM_SIZE
	.align		4
.L_19:
        /*0058*/ 	.byte	0x03, 0x19
        /*005a*/ 	.short	0x0014


	//----- nvinfo : EIATTR_PARAM_CBANK
	.align		4
        /*005c*/ 	.byte	0x04, 0x0a
        /*005e*/ 	.short	(.L_21 - .L_20)
	.align		4
.L_20:
        /*0060*/ 	.word	index@(.nv.constant0.triton_poi_fused_convolution_relu_12)
        /*0064*/ 	.short	0x0210
        /*0066*/ 	.short	0x0014


	//----- nvinfo : EIATTR_SW_WAR
	.align		4
.L_21:
        /*0068*/ 	.byte	0x04, 0x36
        /*006a*/ 	.short	(.L_23 - .L_22)
.L_22:
        /*006c*/ 	.word	0x00000008
.L_23:


//--------------------- .nv.callgraph             --------------------------
	.section	.nv.callgraph,"",@"SHT_CUDA_CALLGRAPH"
	.align	4
	.sectionentsize	8
	.align		4
        /*0000*/ 	.word	0x00000000
	.align		4
        /*0004*/ 	.word	0xffffffff
	.align		4
        /*0008*/ 	.word	0x00000000
	.align		4
        /*000c*/ 	.word	0xfffffffe
	.align		4
        /*0010*/ 	.word	0x00000000
	.align		4
        /*0014*/ 	.word	0xfffffffd
	.align		4
        /*0018*/ 	.word	0x00000000
	.align		4
        /*001c*/ 	.word	0xfffffffc


//--------------------- .text.triton_poi_fused_convolution_relu_12 --------------------------
	.section	.text.triton_poi_fused_convolution_relu_12,"ax",@progbits
	.align	128
        .global         triton_poi_fused_convolution_relu_12
        .type           triton_poi_fused_convolution_relu_12,@function
        .size           triton_poi_fused_convolution_relu_12,(.L_x_1 - triton_poi_fused_convolution_relu_12)
        .other          triton_poi_fused_convolution_relu_12,@"STO_CUDA_ENTRY STV_DEFAULT"
triton_poi_fused_convolution_relu_12:
.text.triton_poi_fused_convolution_relu_12:
[----:B------:R-:W-:Y:S01]  /*0000*/  LDC R1, c[0x0][0x28] ;  /* 0x00000a00ff017b82 */ /* 0x000fe20000000800 */
[----:B------:R-:W1:Y:S07]  /*0010*/  S2R R0, SR_TID.X ;  /* 0x0000000000007919 */ /* 0x000e6e0000002100 */
[----:B------:R-:W2:Y:S01]  /*0020*/  LDC.64 R2, c[0x0][0x218] ;  /* 0x00008600ff027b82 */ /* 0x000ea20000000a00 */
[----:B------:R-:W-:Y:S01]  /*0030*/  ULDC.64 UR4, c[0x0][0x208] ;  /* 0x0000820000047ab9 */ /* 0x000fe20000000a00 */
[----:B------:R-:W3:Y:S06]  /*0040*/  S2R R5, SR_CTAID.X ;  /* 0x0000000000057919 */ /* 0x000eec0000002500 */
[----:B------:R-:W4:Y:S01]  /*0050*/  LDC.64 R8, c[0x0][0x210] ;  /* 0x00008400ff087b82 */ /* 0x000f220000000a00 */
[----:B-1----:R-:W-:Y:S01]  /*0060*/  IMAD.SHL.U32 R0, R0, 0x4, RZ ;  /* 0x0000000400007824 */ /* 0x002fe200078e00ff */
[----:B---3--:R-:W-:-:S04]  /*0070*/  SHF.R.S32.HI R4, RZ, 0x15, R5 ;  /* 0x00000015ff047819 */ /* 0x008fc80000011405 */
[----:B------:R-:W-:Y:S02]  /*0080*/  LOP3.LUT R0, R0, 0x1fc, RZ, 0xc0, !PT ;  /* 0x000001fc00007812 */ /* 0x000fe400078ec0ff */
[----:B------:R-:W-:-:S03]  /*0090*/  SGXT R4, R4, 0x1 ;  /* 0x000000010404781a */ /* 0x000fc60000000200 */
[----:B------:R-:W-:-:S04]  /*00a0*/  IMAD R5, R5, 0x400, R0 ;  /* 0x0000040005057824 */ /* 0x000fc800078e0200 */
[----:B----4-:R-:W-:Y:S01]  /*00b0*/  IMAD.WIDE R8, R5, 0x4, R8 ;  /* 0x0000000405087825 */ /* 0x010fe200078e0208 */
[----:B------:R-:W-:-:S04]  /*00c0*/  LEA.HI R4, R4, R5, RZ, 0xc ;  /* 0x0000000504047211 */ /* 0x000fc800078f60ff */
[----:B------:R-:W-:Y:S01]  /*00d0*/  SHF.R.S32.HI R0, RZ, 0xc, R4 ;  /* 0x0000000cff007819 */ /* 0x000fe20000011404 */
[----:B------:R-:W-:-:S03]  /*00e0*/  VIADD R4, R4, 0x200 ;  /* 0x0000020004047836 */ /* 0x000fc60000000000 */
[----:B------:R-:W-:Y:S02]  /*00f0*/  LEA.HI R6, R0, R0, RZ, 0x4 ;  /* 0x0000000000067211 */ /* 0x000fe400078f20ff */
[----:B------:R-:W-:Y:S02]  /*0100*/  SHF.R.S32.HI R4, RZ, 0xc, R4 ;  /* 0x0000000cff047819 */ /* 0x000fe40000011404 */
[----:B------:R-:W-:Y:S02]  /*0110*/  LOP3.LUT R7, R6, 0xfffffff0, RZ, 0xc0, !PT ;  /* 0xfffffff006077812 */ /* 0x000fe400078ec0ff */
[----:B------:R-:W-:-:S03]  /*0120*/  LEA.HI R6, R4, R4, RZ, 0x4 ;  /* 0x0000000404067211 */ /* 0x000fc600078f20ff */
[----:B------:R-:W-:Y:S01]  /*0130*/  IMAD.IADD R7, R0, 0x1, -R7 ;  /* 0x0000000100077824 */ /* 0x000fe200078e0a07 */
[----:B------:R-:W-:-:S03]  /*0140*/  LOP3.LUT R13, R6, 0xfffffff0, RZ, 0xc0, !PT ;  /* 0xfffffff0060d7812 */ /* 0x000fc600078ec0ff */
[----:B--2---:R-:W-:-:S04]  /*0150*/  IMAD.WIDE R10, R7, 0x4, R2 ;  /* 0x00000004070a7825 */ /* 0x004fc800078e0202 */
[----:B------:R-:W-:Y:S02]  /*0160*/  IMAD.IADD R13, R4, 0x1, -R13 ;  /* 0x00000001040d7824 */ /* 0x000fe400078e0a0d */
[----:B------:R-:W2:Y:S02]  /*0170*/  LDG.E.128 R4, desc[UR4][R8.64] ;  /* 0x0000000408047981 */ /* 0x000ea4000c1e1d00 */
[----:B------:R-:W-:Y:S02]  /*0180*/  IMAD.WIDE R2, R13, 0x4, R2 ;  /* 0x000000040d027825 */ /* 0x000fe400078e0202 */
[----:B------:R-:W2:Y:S04]  /*0190*/  LDG.E.EL R10, desc[UR4][R10.64] ;  /* 0x000000040a0a7981 */ /* 0x000ea8000c2e1900 */
[----:B------:R-:W3:Y:S04]  /*01a0*/  LDG.E.EL R2, desc[UR4][R2.64] ;  /* 0x0000000402027981 */ /* 0x000ee8000c2e1900 */
[----:B------:R-:W3:Y:S01]  /*01b0*/  LDG.E.128 R12, desc[UR4][R8.64+0x800] ;  /* 0x00080004080c7981 */ /* 0x000ee2000c1e1d00 */
[CC--:B--2---:R-:W-:Y:S01]  /*01c0*/  FSETP.GEU.AND P6, PT, R5.reuse, -R10.reuse, PT ;  /* 0x8000000a0500720b */ /* 0x0c4fe20003fce000 */
[--C-:B------:R-:W-:Y:S01]  /*01d0*/  FADD R5, R5, R10.reuse ;  /* 0x0000000a05057221 */ /* 0x100fe20000000000 */
[CC--:B------:R-:W-:Y:S01]  /*01e0*/  FSETP.GEU.AND P0, PT, R6.reuse, -R10.reuse, PT ;  /* 0x8000000a0600720b */ /* 0x0c0fe20003f0e000 */
[--C-:B------:R-:W-:Y:S01]  /*01f0*/  FADD R6, R6, R10.reuse ;  /* 0x0000000a06067221 */ /* 0x100fe20000000000 */
[C---:B------:R-:W-:Y:S01]  /*0200*/  FSETP.GEU.AND P1, PT, R7.reuse, -R10, PT ;  /* 0x8000000a0700720b */ /* 0x040fe20003f2e000 */
[----:B------:R-:W-:Y:S01]  /*0210*/  FADD R7, R7, R10 ;  /* 0x0000000a07077221 */ /* 0x000fe20000000000 */
[----:B------:R-:W-:-:S02]  /*0220*/  SEL R5, R5, RZ, P6 ;  /* 0x000000ff05057207 */ /* 0x000fc40003000000 */
[CC--:B---3--:R-:W-:Y:S01]  /*0230*/  FSETP.GEU.AND P3, PT, R13.reuse, -R2.reuse, PT ;  /* 0x800000020d00720b */ /* 0x0c8fe20003f6e000 */
[--C-:B------:R-:W-:Y:S01]  /*0240*/  FADD R13, R13, R2.reuse ;  /* 0x000000020d0d7221 */ /* 0x100fe20000000000 */
[CC--:B------:R-:W-:Y:S01]  /*0250*/  FSETP.GEU.AND P4, PT, R14.reuse, -R2.reuse, PT ;  /* 0x800000020e00720b */ /* 0x0c0fe20003f8e000 */
[--C-:B------:R-:W-:Y:S01]  /*0260*/  FADD R14, R14, R2.reuse ;  /* 0x000000020e0e7221 */ /* 0x100fe20000000000 */
[C---:B------:R-:W-:Y:S01]  /*0270*/  FSETP.GEU.AND P5, PT, R15.reuse, -R2, PT ;  /* 0x800000020f00720b */ /* 0x040fe20003fae000 */
[----:B------:R-:W-:Y:S01]  /*0280*/  FADD R15, R15, R2 ;  /* 0x000000020f0f7221 */ /* 0x000fe20000000000 */
[C---:B------:R-:W-:Y:S01]  /*0290*/  FSETP.GEU.AND P2, PT, R4.reuse, -R10, PT ;  /* 0x8000000a0400720b */ /* 0x040fe20003f4e000 */
[----:B------:R-:W-:Y:S01]  /*02a0*/  FADD R4, R4, R10 ;  /* 0x0000000a04047221 */ /* 0x000fe20000000000 */
[C---:B------:R-:W-:Y:S01]  /*02b0*/  FSETP.GEU.AND P6, PT, R12.reuse, -R2, PT ;  /* 0x800000020c00720b */ /* 0x040fe20003fce000 */
[----:B------:R-:W-:Y:S01]  /*02c0*/  FADD R2, R12, R2 ;  /* 0x000000020c027221 */ /* 0x000fe20000000000 */
[----:B------:R-:W-:-:S02]  /*02d0*/  SEL R6, R6, RZ, P0 ;  /* 0x000000ff06067207 */ /* 0x000fc40000000000 */
[----:B------:R-:W-:Y:S02]  /*02e0*/  SEL R7, R7, RZ, P1 ;  /* 0x000000ff07077207 */ /* 0x000fe40000800000 */
[----:B------:R-:W-:Y:S02]  /*02f0*/  SEL R4, R4, RZ, P2 ;  /* 0x000000ff04047207 */ /* 0x000fe40001000000 */
[----:B------:R-:W-:Y:S02]  /*0300*/  SEL R13, R13, RZ, P3 ;  /* 0x000000ff0d0d7207 */ /* 0x000fe40001800000 */
[----:B------:R-:W-:Y:S01]  /*0310*/  SEL R14, R14, RZ, P4 ;  /* 0x000000ff0e0e7207 */ /* 0x000fe20002000000 */
[----:B------:R-:W-:Y:S01]  /*0320*/  STG.E.128 desc[UR4][R8.64], R4 ;  /* 0x0000000408007986 */ /* 0x000fe2000c101d04 */
[----:B------:R-:W-:Y:S02]  /*0330*/  SEL R15, R15, RZ, P5 ;  /* 0x000000ff0f0f7207 */ /* 0x000fe40002800000 */
[----:B------:R-:W-:-:S05]  /*0340*/  SEL R12, R2, RZ, P6 ;  /* 0x000000ff020c7207 */ /* 0x000fca0003000000 */
[----:B------:R-:W-:Y:S01]  /*0350*/  STG.E.128 desc[UR4][R8.64+0x800], R12 ;  /* 0x0008000c08007986 */ /* 0x000fe2000c101d04 */
[----:B------:R-:W-:Y:S05]  /*0360*/  EXIT ;  /* 0x000000000000794d */ /* 0x000fea0003800000 */
.L_x_0:
[----:B------:R-:W-:-:S00]  /*0370*/  BRA `(.L_x_0) ;  /* 0xfffffffc00fc7947 */ /* 0x000fc0000383ffff */
[----:B------:R-:W-:-:S00]  /*0380*/  NOP ;  /* 0x0000000000007918 */ /* 0x000fc00000000000 */
[----:B------:R-:W-:-:S00]  /*0390*/  NOP ;  /* 0x0000000000007918 */ /* 0x000fc00000000000 */
[----:B------:R-:W-:-:S00]  /*03a0*/  NOP ;  /* 0x0000000000007918 */ /* 0x000fc00000000000 */
[----:B------:R-:W-:-:S00]  /*03b0*/  NOP ;  /* 0x0000000000007918 */ /* 0x000fc00000000000 */
[----:B------:R-:W-:-:S00]  /*03c0*/  NOP ;  /* 0x0000000000007918 */ /* 0x000fc00000000000 */
[----:B------:R-:W-:-:S00]  /*03d0*/  NOP ;  /* 0x0000000000007918 */ /* 0x000fc00000000000 */
[----:B------:R-:W-:-:S00]  /*03e0*/  NOP ;  /* 0x0000000000007918 */ /* 0x000fc00000000000 */
[----:B------:R-:W-:-:S00]  /*03f0*/  NOP ;  /* 0x0000000000007918 */ /* 0x000fc00000000000 */
.L_x_1:


//--------------------- .nv.constant0.triton_poi_fused_convolution_relu_12 --------------------------
	.section	.nv.constant0.triton_poi_fused_convolution_relu_12,"a",@progbits
	.sectionflags	@""
	.align	4
.nv.constant0.triton_poi_fused_convolution_relu_12:
	.zero		548
